	.headerflags	@"EF_CUDA_TEXMODE_UNIFIED EF_CUDA_64BIT_ADDRESS EF_CUDA_ACCELERATORS EF_CUDA_SM90 EF_CUDA_VIRTUAL_SM(EF_CUDA_SM90)"
	.elftype	@"ET_EXEC"


//--------------------- .nv.info                  --------------------------
	.section	.nv.info,"",@"SHT_CUDA_INFO"
	.align	4


	//----- nvinfo : EIATTR_REGCOUNT
	.align		4
        /*0000*/ 	.byte	0x04, 0x2f
        /*0002*/ 	.short	(.L_3 - .L_2)
	.align		4
.L_2:
        /*0004*/ 	.word	index@(triton_poi_fused__native_batch_norm_legit_no_training_add_relu_22)
        /*0008*/ 	.word	0x00000014


	//----- nvinfo : EIATTR_MIN_STACK_SIZE
	.align		4
.L_3:
        /*000c*/ 	.byte	0x04, 0x12
        /*000e*/ 	.short	(.L_5 - .L_4)
	.align		4
.L_4:
        /*0010*/ 	.word	index@(triton_poi_fused__native_batch_norm_legit_no_training_add_relu_22)
        /*0014*/ 	.word	0x00000000


	//----- nvinfo : EIATTR_FRAME_SIZE
	.align		4
.L_5:
        /*0018*/ 	.byte	0x04, 0x11
        /*001a*/ 	.short	(.L_7 - .L_6)
	.align		4
.L_6:
        /*001c*/ 	.word	index@(triton_poi_fused__native_batch_norm_legit_no_training_add_relu_22)
        /*0020*/ 	.word	0x00000000


	//----- nvinfo : EIATTR_MIN_STACK_SIZE
	.align		4
.L_7:
        /*0024*/ 	.byte	0x04, 0x12
        /*0026*/ 	.short	(.L_9 - .L_8)
	.align		4
.L_8:
        /*0028*/ 	.word	index@(triton_poi_fused__native_batch_norm_legit_no_training_add_relu_22)
        /*002c*/ 	.word	0x00000000
.L_9:


//--------------------- .nv.info.triton_poi_fused__native_batch_norm_legit_no_training_add_relu_22 --------------------------
	.section	.nv.info.triton_poi_fused__native_batch_norm_legit_no_training_add_relu_22,"",@"SHT_CUDA_INFO"
	.sectionflags	@""
	.align	4


	//----- nvinfo : EIATTR_CUDA_API_VERSION
	.align		4
        /*0000*/ 	.byte	0x04, 0x37
        /*0002*/ 	.short	(.L_11 - .L_10)
.L_10:
        /*0004*/ 	.word	0x0000007c


	//----- nvinfo : EIATTR_KPARAM_INFO
	.align		4
.L_11:
        /*0008*/ 	.byte	0x04, 0x17
        /*000a*/ 	.short	(.L_13 - .L_12)
.L_12:
        /*000c*/ 	.word	0x00000000
        /*0010*/ 	.short	0x0007
        /*0012*/ 	.short	0x0038
        /*0014*/ 	.byte	0x00, 0xf0, 0x11, 0x00


	//----- nvinfo : EIATTR_KPARAM_INFO
	.align		4
.L_13:
        /*0018*/ 	.byte	0x04, 0x17
        /*001a*/ 	.short	(.L_15 - .L_14)
.L_14:
        /*001c*/ 	.word	0x00000000
        /*0020*/ 	.short	0x0006
        /*0022*/ 	.short	0x0030
        /*0024*/ 	.byte	0x00, 0xf4, 0x21, 0x00


	//----- nvinfo : EIATTR_KPARAM_INFO
	.align		4
.L_15:
        /*0028*/ 	.byte	0x04, 0x17
        /*002a*/ 	.short	(.L_17 - .L_16)
.L_16:
        /*002c*/ 	.word	0x00000000
        /*0030*/ 	.short	0x0005
        /*0032*/ 	.short	0x0028
        /*0034*/ 	.byte	0x00, 0xf4, 0x21, 0x00


	//----- nvinfo : EIATTR_KPARAM_INFO
	.align		4
.L_17:
        /*0038*/ 	.byte	0x04, 0x17
        /*003a*/ 	.short	(.L_19 - .L_18)
.L_18:
        /*003c*/ 	.word	0x00000000
        /*0040*/ 	.short	0x0004
        /*0042*/ 	.short	0x0020
        /*0044*/ 	.byte	0x00, 0xf4, 0x21, 0x00


	//----- nvinfo : EIATTR_KPARAM_INFO
	.align		4
.L_19:
        /*0048*/ 	.byte	0x04, 0x17
        /*004a*/ 	.short	(.L_21 - .L_20)
.L_20:
        /*004c*/ 	.word	0x00000000
        /*0050*/ 	.short	0x0003
        /*0052*/ 	.short	0x0018
        /*0054*/ 	.byte	0x00, 0xf4, 0x21, 0x00


	//----- nvinfo : EIATTR_KPARAM_INFO
	.align		4
.L_21:
        /*0058*/ 	.byte	0x04, 0x17
        /*005a*/ 	.short	(.L_23 - .L_22)
.L_22:
        /*005c*/ 	.word	0x00000000
        /*0060*/ 	.short	0x0002
        /*0062*/ 	.short	0x0010
        /*0064*/ 	.byte	0x00, 0xf4, 0x21, 0x00


	//----- nvinfo : EIATTR_KPARAM_INFO
	.align		4
.L_23:
        /*0068*/ 	.byte	0x04, 0x17
        /*006a*/ 	.short	(.L_25 - .L_24)
.L_24:
        /*006c*/ 	.word	0x00000000
        /*0070*/ 	.short	0x0001
        /*0072*/ 	.short	0x0008
        /*0074*/ 	.byte	0x00, 0xf4, 0x21, 0x00


	//----- nvinfo : EIATTR_KPARAM_INFO
	.align		4
.L_25:
        /*0078*/ 	.byte	0x04, 0x17
        /*007a*/ 	.short	(.L_27 - .L_26)
.L_26:
        /*007c*/ 	.word	0x00000000
        /*0080*/ 	.short	0x0000
        /*0082*/ 	.short	0x0000
        /*0084*/ 	.byte	0x00, 0xf4, 0x21, 0x00


	//----- nvinfo : EIATTR_SPARSE_MMA_MASK
	.align		4
.L_27:
        /*0088*/ 	.byte	0x03, 0x50
        /*008a*/ 	.short	0x0000


	//----- nvinfo : EIATTR_MAXREG_COUNT
	.align		4
        /*008c*/ 	.byte	0x03, 0x1b
        /*008e*/ 	.short	0x00ff


	//----- nvinfo : EIATTR_EXIT_INSTR_OFFSETS
	.align		4
        /*0090*/ 	.byte	0x04, 0x1c
        /*0092*/ 	.short	(.L_29 - .L_28)


	//   ....[0]....
.L_28:
        /*0094*/ 	.word	0x00000420


	//----- nvinfo : EIATTR_REQNTID
	.align		4
.L_29:
        /*0098*/ 	.byte	0x04, 0x10
        /*009a*/ 	.short	(.L_31 - .L_30)
.L_30:
        /*009c*/ 	.word	0x00000080
        /*00a0*/ 	.word	0x00000001
        /*00a4*/ 	.word	0x00000001


	//----- nvinfo : EIATTR_CBANK_PARAM_SIZE
	.align		4
.L_31:
        /*00a8*/ 	.byte	0x03, 0x19
        /*00aa*/ 	.short	0x003c


	//----- nvinfo : EIATTR_PARAM_CBANK
	.align		4
        /*00ac*/ 	.byte	0x04, 0x0a
        /*00ae*/ 	.short	(.L_33 - .L_32)
	.align		4
.L_32:
        /*00b0*/ 	.word	index@(.nv.constant0.triton_poi_fused__native_batch_norm_legit_no_training_add_relu_22)
        /*00b4*/ 	.short	0x0210
        /*00b6*/ 	.short	0x003c


	//----- nvinfo : EIATTR_SW_WAR
	.align		4
.L_33:
        /*00b8*/ 	.byte	0x04, 0x36
        /*00ba*/ 	.short	(.L_35 - .L_34)
.L_34:
        /*00bc*/ 	.word	0x00000008
.L_35:


//--------------------- .nv.callgraph             --------------------------
	.section	.nv.callgraph,"",@"SHT_CUDA_CALLGRAPH"
	.align	4
	.sectionentsize	8
	.align		4
        /*0000*/ 	.word	0x00000000
	.align		4
        /*0004*/ 	.word	0xffffffff
	.align		4
        /*0008*/ 	.word	0x00000000
	.align		4
        /*000c*/ 	.word	0xfffffffe
	.align		4
        /*0010*/ 	.word	0x00000000
	.align		4
        /*0014*/ 	.word	0xfffffffd
	.align		4
        /*0018*/ 	.word	0x00000000
	.align		4
        /*001c*/ 	.word	0xfffffffc


//--------------------- .nv.constant4             --------------------------
	.section	.nv.constant4,"a",@progbits
	.align	8
	.align		8
.nv.constant4:
        /*0000*/ 	.dword	_$_str
	.align		8
        /*0008*/ 	.dword	_$_str_$_2


//--------------------- .text.triton_poi_fused__native_batch_norm_legit_no_training_add_relu_22 --------------------------
	.section	.text.triton_poi_fused__native_batch_norm_legit_no_training_add_relu_22,"ax",@progbits
	.align	128
        .global         triton_poi_fused__native_batch_norm_legit_no_training_add_relu_22
        .type           triton_poi_fused__native_batch_norm_legit_no_training_add_relu_22,@function
        .size           triton_poi_fused__native_batch_norm_legit_no_training_add_relu_22,(.L_x_1 - triton_poi_fused__native_batch_norm_legit_no_training_add_relu_22)
        .other          triton_poi_fused__native_batch_norm_legit_no_training_add_relu_22,@"STO_CUDA_ENTRY STV_DEFAULT"
triton_poi_fused__native_batch_norm_legit_no_training_add_relu_22:
.text.triton_poi_fused__native_batch_norm_legit_no_training_add_relu_22:
[----:B------:R-:W-:Y:S01]  /*0000*/  LDC R1, c[0x0][0x28] ;  /* 0x00000a00ff017b82 */ /* 0x000fe20000000800 */
[----:B------:R-:W1:Y:S07]  /*0010*/  S2R R0, SR_TID.X ;  /* 0x0000000000007919 */ /* 0x000e6e0000002100 */
[----:B------:R-:W2:Y:S01]  /*0020*/  LDC.64 R2, c[0x0][0x220] ;  /* 0x00008800ff027b82 */ /* 0x000ea20000000a00 */
[----:B------:R-:W-:Y:S01]  /*0030*/  ULDC.64 UR4, c[0x0][0x208] ;  /* 0x0000820000047ab9 */ /* 0x000fe20000000a00 */
[----:B------:R-:W3:Y:S06]  /*0040*/  S2R R7, SR_CTAID.X ;  /* 0x0000000000077919 */ /* 0x000eec0000002500 */
[----:B------:R-:W4:Y:S08]  /*0050*/  LDC.64 R8, c[0x0][0x228] ;  /* 0x00008a00ff087b82 */ /* 0x000f300000000a00 */
[----:B------:R-:W5:Y:S08]  /*0060*/  LDC.64 R10, c[0x0][0x230] ;  /* 0x00008c00ff0a7b82 */ /* 0x000f700000000a00 */
[----:B------:R-:W4:Y:S01]  /*0070*/  LDC.64 R12, c[0x0][0x238] ;  /* 0x00008e00ff0c7b82 */ /* 0x000f220000000a00 */
[----:B-1----:R-:W-:-:S02]  /*0080*/  SHF.L.U32 R0, R0, 0x1, RZ ;  /* 0x0000000100007819 */ /* 0x002fc400000006ff */
[----:B---3--:R-:W-:Y:S02]  /*0090*/  SHF.R.S32.HI R5, RZ, 0x17, R7 ;  /* 0x00000017ff057819 */ /* 0x008fe40000011407 */
[----:B------:R-:W-:Y:S02]  /*00a0*/  LOP3.LUT R0, R0, 0xfe, RZ, 0xc0, !PT ;  /* 0x000000fe00007812 */ /* 0x000fe400078ec0ff */
[----:B------:R-:W-:Y:S02]  /*00b0*/  SGXT R5, R5, 0x1 ;  /* 0x000000010505781a */ /* 0x000fe40000000200 */
[----:B------:R-:W-:Y:S02]  /*00c0*/  LEA R0, R7, R0, 0x8 ;  /* 0x0000000007007211 */ /* 0x000fe400078e40ff */
[----:B------:R-:W1:Y:S02]  /*00d0*/  LDC.64 R6, c[0x0][0x218] ;  /* 0x00008600ff067b82 */ /* 0x000e640000000a00 */
[----:B------:R-:W-:-:S04]  /*00e0*/  LEA.HI R5, R5, R0, RZ, 0xa ;  /* 0x0000000005057211 */ /* 0x000fc800078f50ff */
[----:B------:R-:W-:-:S04]  /*00f0*/  LOP3.LUT R5, R5, 0xfffffc00, RZ, 0xc0, !PT ;  /* 0xfffffc0005057812 */ /* 0x000fc800078ec0ff */
[----:B------:R-:W-:Y:S02]  /*0100*/  IADD3 R15, R0, -R5, RZ ;  /* 0x80000005000f7210 */ /* 0x000fe40007ffe0ff */
[----:B------:R-:W3:Y:S03]  /*0110*/  LDC.64 R4, c[0x0][0x210] ;  /* 0x00008400ff047b82 */ /* 0x000ee60000000a00 */
[----:B--2---:R-:W-:-:S06]  /*0120*/  IMAD.WIDE R2, R15, 0x4, R2 ;  /* 0x000000040f027825 */ /* 0x004fcc00078e0202 */
[----:B------:R-:W2:Y:S01]  /*0130*/  LDG.E.EL.64 R2, desc[UR4][R2.64] ;  /* 0x0000000402027981 */ /* 0x000ea2000c2e1b00 */
[----:B-1----:R-:W-:-:S04]  /*0140*/  IMAD.WIDE R6, R15, 0x4, R6 ;  /* 0x000000040f067825 */ /* 0x002fc800078e0206 */
[C---:B----4-:R-:W-:Y:S02]  /*0150*/  IMAD.WIDE R8, R15.reuse, 0x4, R8 ;  /* 0x000000040f087825 */ /* 0x050fe400078e0208 */
[----:B------:R-:W4:Y:S02]  /*0160*/  LDG.E.EL.64 R6, desc[UR4][R6.64] ;  /* 0x0000000406067981 */ /* 0x000f24000c2e1b00 */
[----:B-----5:R-:W-:Y:S02]  /*0170*/  IMAD.WIDE R10, R15, 0x4, R10 ;  /* 0x000000040f0a7825 */ /* 0x020fe400078e020a */
[----:B------:R-:W5:Y:S02]  /*0180*/  LDG.E.EL.64 R8, desc[UR4][R8.64] ;  /* 0x0000000408087981 */ /* 0x000f64000c2e1b00 */
[C---:B---3--:R-:W-:Y:S02]  /*0190*/  IMAD.WIDE R4, R0.reuse, 0x4, R4 ;  /* 0x0000000400047825 */ /* 0x048fe400078e0204 */
[----:B------:R-:W5:Y:S04]  /*01a0*/  LDG.E.EL.64 R10, desc[UR4][R10.64] ;  /* 0x000000040a0a7981 */ /* 0x000f68000c2e1b00 */
[----:B------:R-:W4:Y:S01]  /*01b0*/  LDG.E.64 R4, desc[UR4][R4.64] ;  /* 0x0000000404047981 */ /* 0x000f22000c1e1b00 */
[----:B0-----:R-:W-:-:S06]  /*01c0*/  IMAD.WIDE R12, R0, 0x4, R12 ;  /* 0x00000004000c7825 */ /* 0x001fcc00078e020c */
[----:B------:R-:W3:Y:S01]  /*01d0*/  LDG.E.64 R12, desc[UR4][R12.64] ;  /* 0x000000040c0c7981 */ /* 0x000ee2000c1e1b00 */
[----:B------:R-:W-:Y:S01]  /*01e0*/  HFMA2.MMA R16, -RZ, RZ, 1.625, 0 ;  /* 0x3e800000ff107435 */ /* 0x000fe200000001ff */
[----:B--2---:R-:W-:Y:S01]  /*01f0*/  FADD R2, R2, 9.9999997473787516356e-06 ;  /* 0x3727c5ac02027421 */ /* 0x004fe20000000000 */
[----:B------:R-:W-:-:S03]  /*0200*/  FADD R3, R3, 9.9999997473787516356e-06 ;  /* 0x3727c5ac03037421 */ /* 0x000fc60000000000 */
[----:B------:R-:W0:Y:S08]  /*0210*/  MUFU.SQRT R14, R2 ;  /* 0x00000002000e7308 */ /* 0x000e300000002000 */
[----:B------:R1:W2:Y:S01]  /*0220*/  MUFU.SQRT R15, R3 ;  /* 0x00000003000f7308 */ /* 0x0002a20000002000 */
[C---:B0-----:R-:W-:Y:S02]  /*0230*/  FSETP.GT.AND P0, PT, R14.reuse, 8.50705917302346158658e+37, PT ;  /* 0x7e8000000e00780b */ /* 0x041fe40003f04000 */
[----:B------:R-:W-:Y:S01]  /*0240*/  FSETP.GEU.AND P2, PT, R14, 1.175494350822287508e-38, PT ;  /* 0x008000000e00780b */ /* 0x000fe20003f4e000 */
[----:B-1----:R-:W0:Y:S01]  /*0250*/  LDC.64 R2, c[0x0][0x240] ;  /* 0x00009000ff027b82 */ /* 0x002e220000000a00 */
[----:B--2---:R-:W-:-:S02]  /*0260*/  FSETP.GT.AND P1, PT, R15, 8.50705917302346158658e+37, PT ;  /* 0x7e8000000f00780b */ /* 0x004fc40003f24000 */
[----:B------:R-:W-:-:S07]  /*0270*/  FSETP.GEU.AND P3, PT, R15, 1.175494350822287508e-38, PT ;  /* 0x008000000f00780b */ /* 0x000fce0003f6e000 */
[----:B------:R-:W-:-:S04]  /*0280*/  @P0 FMUL R14, R14, 0.25 ;  /* 0x3e8000000e0e0820 */ /* 0x000fc80000400000 */
[----:B------:R-:W-:Y:S01]  /*0290*/  @!P2 FMUL R14, R14, 16777216 ;  /* 0x4b8000000e0ea820 */ /* 0x000fe20000400000 */
[----:B------:R-:W-:-:S04]  /*02a0*/  @P1 FMUL R15, R15, 0.25 ;  /* 0x3e8000000f0f1820 */ /* 0x000fc80000400000 */
[----:B------:R-:W-:Y:S01]  /*02b0*/  @!P3 FMUL R15, R15, 16777216 ;  /* 0x4b8000000f0fb820 */ /* 0x000fe20000400000 */
[----:B------:R-:W1:Y:S01]  /*02c0*/  MUFU.RCP R14, R14 ;  /* 0x0000000e000e7308 */ /* 0x000e620000001000 */
[----:B------:R-:W-:-:S07]  /*02d0*/  FSEL R17, R16, 1, P0 ;  /* 0x3f80000010117808 */ /* 0x000fce0000000000 */
[----:B------:R-:W2:Y:S01]  /*02e0*/  MUFU.RCP R15, R15 ;  /* 0x0000000f000f7308 */ /* 0x000ea20000001000 */
[----:B------:R-:W-:Y:S01]  /*02f0*/  FSEL R16, R16, 1, P1 ;  /* 0x3f80000010107808 */ /* 0x000fe20000800000 */
[----:B------:R-:W-:Y:S01]  /*0300*/  @!P2 FMUL R17, R17, 16777216 ;  /* 0x4b8000001111a820 */ /* 0x000fe20000400000 */
[----:B----4-:R-:W-:-:S03]  /*0310*/  FADD R4, R4, -R6 ;  /* 0x8000000604047221 */ /* 0x010fc60000000000 */
[----:B------:R-:W-:Y:S01]  /*0320*/  @!P3 FMUL R16, R16, 16777216 ;  /* 0x4b8000001010b820 */ /* 0x000fe20000400000 */
[----:B-1----:R-:W-:Y:S01]  /*0330*/  FMUL R17, R14, R17 ;  /* 0x000000110e117220 */ /* 0x002fe20000400000 */
[----:B------:R-:W-:-:S03]  /*0340*/  FADD R5, R5, -R7 ;  /* 0x8000000705057221 */ /* 0x000fc60000000000 */
[----:B------:R-:W-:Y:S01]  /*0350*/  FMUL R17, R4, R17 ;  /* 0x0000001104117220 */ /* 0x000fe20000400000 */
[----:B--2---:R-:W-:-:S03]  /*0360*/  FMUL R16, R15, R16 ;  /* 0x000000100f107220 */ /* 0x004fc60000400000 */
[----:B-----5:R-:W-:Y:S01]  /*0370*/  FFMA R17, R8, R17, R10 ;  /* 0x0000001108117223 */ /* 0x020fe2000000000a */
[----:B------:R-:W-:-:S04]  /*0380*/  FMUL R16, R5, R16 ;  /* 0x0000001005107220 */ /* 0x000fc80000400000 */
[----:B------:R-:W-:Y:S01]  /*0390*/  FFMA R16, R9, R16, R11 ;  /* 0x0000001009107223 */ /* 0x000fe2000000000b */
[----:B---3--:R-:W-:Y:S01]  /*03a0*/  FSETP.GEU.AND P0, PT, R17, -R12, PT ;  /* 0x8000000c1100720b */ /* 0x008fe20003f0e000 */
[----:B------:R-:W-:Y:S02]  /*03b0*/  FADD R12, R12, R17 ;  /* 0x000000110c0c7221 */ /* 0x000fe40000000000 */
[----:B------:R-:W-:Y:S01]  /*03c0*/  FADD R4, R13, R16 ;  /* 0x000000100d047221 */ /* 0x000fe20000000000 */
[----:B------:R-:W-:Y:S01]  /*03d0*/  FSETP.GEU.AND P1, PT, R16, -R13, PT ;  /* 0x8000000d1000720b */ /* 0x000fe20003f2e000 */
[----:B0-----:R-:W-:Y:S01]  /*03e0*/  IMAD.WIDE R2, R0, 0x4, R2 ;  /* 0x0000000400027825 */ /* 0x001fe200078e0202 */
[----:B------:R-:W-:Y:S02]  /*03f0*/  FSEL R12, R12, RZ, P0 ;  /* 0x000000ff0c0c7208 */ /* 0x000fe40000000000 */
[----:B------:R-:W-:-:S05]  /*0400*/  FSEL R13, R4, RZ, P1 ;  /* 0x000000ff040d7208 */ /* 0x000fca0000800000 */
[----:B------:R-:W-:Y:S01]  /*0410*/  STG.E.64 desc[UR4][R2.64], R12 ;  /* 0x0000000c02007986 */ /* 0x000fe2000c101b04 */
[----:B------:R-:W-:Y:S05]  /*0420*/  EXIT ;  /* 0x000000000000794d */ /* 0x000fea0003800000 */
.L_x_0:
[----:B------:R-:W-:-:S00]  /*0430*/  BRA `(.L_x_0) ;  /* 0xfffffffc00fc7947 */ /* 0x000fc0000383ffff */
[----:B------:R-:W-:-:S00]  /*0440*/  NOP ;  /* 0x0000000000007918 */ /* 0x000fc00000000000 */
        /* <DEDUP_REMOVED lines=11> */
.L_x_1:


//--------------------- .nv.global.init           --------------------------
	.section	.nv.global.init,"aw",@progbits
.nv.global.init:
	.type		_$_str,@object
	.size		_$_str,(_$_str_$_2 - _$_str)
_$_str:
        /*0000*/ 	.byte	0x5f, 0x5f, 0x43, 0x55, 0x44, 0x41, 0x5f, 0x46, 0x54, 0x5a, 0x00
	.type		_$_str_$_2,@object
	.size		_$_str_$_2,(.L_1 - _$_str_$_2)
_$_str_$_2:
        /*000b*/ 	.byte	0x5f, 0x5f, 0x43, 0x55, 0x44, 0x41, 0x5f, 0x50, 0x52, 0x45, 0x43, 0x5f, 0x53, 0x51, 0x52, 0x54
        /*001b*/ 	.byte	0x00
.L_1:


//--------------------- .nv.constant0.triton_poi_fused__native_batch_norm_legit_no_training_add_relu_22 --------------------------
	.section	.nv.constant0.triton_poi_fused__native_batch_norm_legit_no_training_add_relu_22,"a",@progbits
	.sectionflags	@""
	.align	4
.nv.constant0.triton_poi_fused__native_batch_norm_legit_no_training_add_relu_22:
	.zero		588
